	.target	sm_103a

	.elftype	@"ET_EXEC"


//--------------------- .note.nv.tkinfo           --------------------------
	.section	.note.nv.tkinfo,"",@"SHT_NOTE"
	.sectionflags	@"SHF_NOTE_NV_TKINFO"
	.tkinfo
        /*0018*/ 	.word	0x00000002
        /*0030*/ 	.string	""
        /*0030*/ 	.string	"ptxas"
        /*0030*/ 	.string	"Cuda compilation tools, release 13.0, V13.0.88"
        /*0030*/ 	.string	"Build cuda_13.0.r13.0/compiler.36424714_0"
        /*0030*/ 	.string	"-arch sm_103a -m 64 "



//--------------------- .note.nv.cuinfo           --------------------------
	.section	.note.nv.cuinfo,"",@"SHT_NOTE"
	.sectionflags	@"SHF_NOTE_NV_CUINFO"
        /*0018*/ 	.short	0x0002
        /*001a*/ 	.short	0x0067
        /*001c*/ 	.short	0x0082
	.zero		2


//--------------------- .nv.info                  --------------------------
	.section	.nv.info,"",@"SHT_CUDA_INFO"
	.align	4


	//----- nvinfo : EIATTR_REGCOUNT
	.align		4
        /*0000*/ 	.byte	0x04, 0x2f
        /*0002*/ 	.short	(.L_29 - .L_28)
	.align		4
.L_28:
        /*0004*/ 	.word	index@(_Z19update_cache_kernelPK6__halfS1_PS_S2_iiiii)
        /*0008*/ 	.word	0x00000020


	//----- nvinfo : EIATTR_FRAME_SIZE
	.align		4
.L_29:
        /*000c*/ 	.byte	0x04, 0x11
        /*000e*/ 	.short	(.L_31 - .L_30)
	.align		4
.L_30:
        /*0010*/ 	.word	index@(_Z19update_cache_kernelPK6__halfS1_PS_S2_iiiii)
        /*0014*/ 	.word	0x00000000


	//----- nvinfo : EIATTR_MIN_STACK_SIZE
	.align		4
.L_31:
        /*0018*/ 	.byte	0x04, 0x12
        /*001a*/ 	.short	(.L_33 - .L_32)
	.align		4
.L_32:
        /*001c*/ 	.word	index@(_Z19update_cache_kernelPK6__halfS1_PS_S2_iiiii)
        /*0020*/ 	.word	0x00000000
.L_33:


//--------------------- .nv.compat                --------------------------
	.section	.nv.compat,"",@"SHT_CUDA_COMPAT_INFO"
	.align	4
        /*0000*/ 	.byte	0x02, 0x09, 0x01, 0x00, 0x02, 0x02, 0x01, 0x00, 0x02, 0x05, 0x05, 0x00, 0x03, 0x07, 0x01, 0x01
        /*0010*/ 	.byte	0x02, 0x03, 0x00, 0x00, 0x02, 0x06, 0x01, 0x00, 0x04, 0x0b, 0x08, 0x00, 0x00, 0x00, 0x00, 0x00
        /*0020*/ 	.byte	0x00, 0x00, 0x00, 0x00


//--------------------- .nv.info._Z19update_cache_kernelPK6__halfS1_PS_S2_iiiii --------------------------
	.section	.nv.info._Z19update_cache_kernelPK6__halfS1_PS_S2_iiiii,"",@"SHT_CUDA_INFO"
	.sectionflags	@""
	.align	4


	//----- nvinfo : EIATTR_CUDA_API_VERSION
	.align		4
        /*0000*/ 	.byte	0x04, 0x37
        /*0002*/ 	.short	(.L_35 - .L_34)
.L_34:
        /*0004*/ 	.word	0x00000082


	//----- nvinfo : EIATTR_KPARAM_INFO
	.align		4
.L_35:
        /*0008*/ 	.byte	0x04, 0x17
        /*000a*/ 	.short	(.L_37 - .L_36)
.L_36:
        /*000c*/ 	.word	0x00000000
        /*0010*/ 	.short	0x0008
        /*0012*/ 	.short	0x0030
        /*0014*/ 	.byte	0x00, 0xf0, 0x11, 0x00


	//----- nvinfo : EIATTR_KPARAM_INFO
	.align		4
.L_37:
        /*0018*/ 	.byte	0x04, 0x17
        /*001a*/ 	.short	(.L_39 - .L_38)
.L_38:
        /*001c*/ 	.word	0x00000000
        /*0020*/ 	.short	0x0007
        /*0022*/ 	.short	0x002c
        /*0024*/ 	.byte	0x00, 0xf0, 0x11, 0x00


	//----- nvinfo : EIATTR_KPARAM_INFO
	.align		4
.L_39:
        /*0028*/ 	.byte	0x04, 0x17
        /*002a*/ 	.short	(.L_41 - .L_40)
.L_40:
        /*002c*/ 	.word	0x00000000
        /*0030*/ 	.short	0x0006
        /*0032*/ 	.short	0x0028
        /*0034*/ 	.byte	0x00, 0xf0, 0x11, 0x00


	//----- nvinfo : EIATTR_KPARAM_INFO
	.align		4
.L_41:
        /*0038*/ 	.byte	0x04, 0x17
        /*003a*/ 	.short	(.L_43 - .L_42)
.L_42:
        /*003c*/ 	.word	0x00000000
        /*0040*/ 	.short	0x0005
        /*0042*/ 	.short	0x0024
        /*0044*/ 	.byte	0x00, 0xf0, 0x11, 0x00


	//----- nvinfo : EIATTR_KPARAM_INFO
	.align		4
.L_43:
        /*0048*/ 	.byte	0x04, 0x17
        /*004a*/ 	.short	(.L_45 - .L_44)
.L_44:
        /*004c*/ 	.word	0x00000000
        /*0050*/ 	.short	0x0004
        /*0052*/ 	.short	0x0020
        /*0054*/ 	.byte	0x00, 0xf0, 0x11, 0x00


	//----- nvinfo : EIATTR_KPARAM_INFO
	.align		4
.L_45:
        /*0058*/ 	.byte	0x04, 0x17
        /*005a*/ 	.short	(.L_47 - .L_46)
.L_46:
        /*005c*/ 	.word	0x00000000
        /*0060*/ 	.short	0x0003
        /*0062*/ 	.short	0x0018
        /*0064*/ 	.byte	0x00, 0xf5, 0x21, 0x00


	//----- nvinfo : EIATTR_KPARAM_INFO
	.align		4
.L_47:
        /*0068*/ 	.byte	0x04, 0x17
        /*006a*/ 	.short	(.L_49 - .L_48)
.L_48:
        /*006c*/ 	.word	0x00000000
        /*0070*/ 	.short	0x0002
        /*0072*/ 	.short	0x0010
        /*0074*/ 	.byte	0x00, 0xf5, 0x21, 0x00


	//----- nvinfo : EIATTR_KPARAM_INFO
	.align		4
.L_49:
        /*0078*/ 	.byte	0x04, 0x17
        /*007a*/ 	.short	(.L_51 - .L_50)
.L_50:
        /*007c*/ 	.word	0x00000000
        /*0080*/ 	.short	0x0001
        /*0082*/ 	.short	0x0008
        /*0084*/ 	.byte	0x00, 0xf5, 0x21, 0x00


	//----- nvinfo : EIATTR_KPARAM_INFO
	.align		4
.L_51:
        /*0088*/ 	.byte	0x04, 0x17
        /*008a*/ 	.short	(.L_53 - .L_52)
.L_52:
        /*008c*/ 	.word	0x00000000
        /*0090*/ 	.short	0x0000
        /*0092*/ 	.short	0x0000
        /*0094*/ 	.byte	0x00, 0xf5, 0x21, 0x00


	//----- nvinfo : EIATTR_SPARSE_MMA_MASK
	.align		4
.L_53:
        /*0098*/ 	.byte	0x03, 0x50
        /*009a*/ 	.short	0x0000


	//----- nvinfo : EIATTR_MAXREG_COUNT
	.align		4
        /*009c*/ 	.byte	0x03, 0x1b
        /*009e*/ 	.short	0x00ff


	//----- nvinfo : EIATTR_MERCURY_ISA_VERSION
	.align		4
        /*00a0*/ 	.byte	0x03, 0x5f
        /*00a2*/ 	.short	0x0101


	//----- nvinfo : EIATTR_VRC_CTA_INIT_COUNT
	.align		4
        /*00a4*/ 	.byte	0x02, 0x4a
	.zero		1
	.zero		1


	//----- nvinfo : EIATTR_EXIT_INSTR_OFFSETS
	.align		4
        /*00a8*/ 	.byte	0x04, 0x1c
        /*00aa*/ 	.short	(.L_55 - .L_54)


	//   ....[0]....
.L_54:
        /*00ac*/ 	.word	0x00000110


	//   ....[1]....
        /*00b0*/ 	.word	0x00000430


	//----- nvinfo : EIATTR_CBANK_PARAM_SIZE
	.align		4
.L_55:
        /*00b4*/ 	.byte	0x03, 0x19
        /*00b6*/ 	.short	0x0034


	//----- nvinfo : EIATTR_PARAM_CBANK
	.align		4
        /*00b8*/ 	.byte	0x04, 0x0a
        /*00ba*/ 	.short	(.L_57 - .L_56)
	.align		4
.L_56:
        /*00bc*/ 	.word	index@(.nv.constant0._Z19update_cache_kernelPK6__halfS1_PS_S2_iiiii)
        /*00c0*/ 	.short	0x0380
        /*00c2*/ 	.short	0x0034


	//----- nvinfo : EIATTR_SW_WAR
	.align		4
.L_57:
        /*00c4*/ 	.byte	0x04, 0x36
        /*00c6*/ 	.short	(.L_59 - .L_58)
.L_58:
        /*00c8*/ 	.word	0x00000008
.L_59:


//--------------------- .nv.callgraph             --------------------------
	.section	.nv.callgraph,"",@"SHT_CUDA_CALLGRAPH"
	.align	4
	.sectionentsize	8
	.align		4
        /*0000*/ 	.word	0x00000000
	.align		4
        /*0004*/ 	.word	0xffffffff
	.align		4
        /*0008*/ 	.word	0x00000000
	.align		4
        /*000c*/ 	.word	0xfffffffe
	.align		4
        /*0010*/ 	.word	0x00000000
	.align		4
        /*0014*/ 	.word	0xfffffffd
	.align		4
        /*0018*/ 	.word	0x00000000
	.align		4
        /*001c*/ 	.word	0xfffffffc


//--------------------- .nv.constant4             --------------------------
	.section	.nv.constant4,"a",@progbits
	.align	8
	.align		8
.nv.constant4:
        /*0000*/ 	.dword	_ZN39_INTERNAL_9ddcbd74_9_q_attn_cu_7f882fc14cuda3std3__45__cpo5beginE
	.align		8
        /*0008*/ 	.dword	_ZN39_INTERNAL_9ddcbd74_9_q_attn_cu_7f882fc14cuda3std3__45__cpo3endE
	.align		8
        /*0010*/ 	.dword	_ZN39_INTERNAL_9ddcbd74_9_q_attn_cu_7f882fc14cuda3std3__45__cpo6cbeginE
	.align		8
        /*0018*/ 	.dword	_ZN39_INTERNAL_9ddcbd74_9_q_attn_cu_7f882fc14cuda3std3__45__cpo4cendE
	.align		8
        /*0020*/ 	.dword	_ZN39_INTERNAL_9ddcbd74_9_q_attn_cu_7f882fc14cuda3std3__45__cpo6rbeginE
	.align		8
        /*0028*/ 	.dword	_ZN39_INTERNAL_9ddcbd74_9_q_attn_cu_7f882fc14cuda3std3__45__cpo4rendE
	.align		8
        /*0030*/ 	.dword	_ZN39_INTERNAL_9ddcbd74_9_q_attn_cu_7f882fc14cuda3std3__45__cpo7crbeginE
	.align		8
        /*0038*/ 	.dword	_ZN39_INTERNAL_9ddcbd74_9_q_attn_cu_7f882fc14cuda3std3__45__cpo5crendE
	.align		8
        /*0040*/ 	.dword	_ZN39_INTERNAL_9ddcbd74_9_q_attn_cu_7f882fc14cuda3std3__441_GLOBAL__N__9ddcbd74_9_q_attn_cu_7f882fc16ignoreE
	.align		8
        /*0048*/ 	.dword	_ZN39_INTERNAL_9ddcbd74_9_q_attn_cu_7f882fc14cuda3std3__419piecewise_constructE
	.align		8
        /*0050*/ 	.dword	_ZN39_INTERNAL_9ddcbd74_9_q_attn_cu_7f882fc14cuda3std3__48in_placeE
	.align		8
        /*0058*/ 	.dword	_ZN39_INTERNAL_9ddcbd74_9_q_attn_cu_7f882fc14cuda3std3__420unreachable_sentinelE
	.align		8
        /*0060*/ 	.dword	_ZN39_INTERNAL_9ddcbd74_9_q_attn_cu_7f882fc14cuda3std6ranges3__45__cpo4swapE
	.align		8
        /*0068*/ 	.dword	_ZN39_INTERNAL_9ddcbd74_9_q_attn_cu_7f882fc14cuda3std6ranges3__45__cpo9iter_moveE
	.align		8
        /*0070*/ 	.dword	_ZN39_INTERNAL_9ddcbd74_9_q_attn_cu_7f882fc14cuda3std6ranges3__45__cpo5beginE
	.align		8
        /*0078*/ 	.dword	_ZN39_INTERNAL_9ddcbd74_9_q_attn_cu_7f882fc14cuda3std6ranges3__45__cpo3endE
	.align		8
        /*0080*/ 	.dword	_ZN39_INTERNAL_9ddcbd74_9_q_attn_cu_7f882fc14cuda3std6ranges3__45__cpo6cbeginE
	.align		8
        /*0088*/ 	.dword	_ZN39_INTERNAL_9ddcbd74_9_q_attn_cu_7f882fc14cuda3std6ranges3__45__cpo4cendE
	.align		8
        /*0090*/ 	.dword	_ZN39_INTERNAL_9ddcbd74_9_q_attn_cu_7f882fc14cuda3std6ranges3__45__cpo7advanceE
	.align		8
        /*0098*/ 	.dword	_ZN39_INTERNAL_9ddcbd74_9_q_attn_cu_7f882fc14cuda3std6ranges3__45__cpo9iter_swapE
	.align		8
        /*00a0*/ 	.dword	_ZN39_INTERNAL_9ddcbd74_9_q_attn_cu_7f882fc14cuda3std6ranges3__45__cpo4nextE
	.align		8
        /*00a8*/ 	.dword	_ZN39_INTERNAL_9ddcbd74_9_q_attn_cu_7f882fc14cuda3std6ranges3__45__cpo4prevE
	.align		8
        /*00b0*/ 	.dword	_ZN39_INTERNAL_9ddcbd74_9_q_attn_cu_7f882fc14cuda3std6ranges3__45__cpo4dataE
	.align		8
        /*00b8*/ 	.dword	_ZN39_INTERNAL_9ddcbd74_9_q_attn_cu_7f882fc14cuda3std6ranges3__45__cpo5cdataE
	.align		8
        /*00c0*/ 	.dword	_ZN39_INTERNAL_9ddcbd74_9_q_attn_cu_7f882fc14cuda3std6ranges3__45__cpo4sizeE
	.align		8
        /*00c8*/ 	.dword	_ZN39_INTERNAL_9ddcbd74_9_q_attn_cu_7f882fc14cuda3std6ranges3__45__cpo5ssizeE
	.align		8
        /*00d0*/ 	.dword	_ZN39_INTERNAL_9ddcbd74_9_q_attn_cu_7f882fc14cuda3std6ranges3__45__cpo8distanceE
	.align		8
        /*00d8*/ 	.dword	_ZN39_INTERNAL_9ddcbd74_9_q_attn_cu_7f882fc16thrust24THRUST_300001_SM_1030_NS6system6detail10sequential3seqE


//--------------------- .text._Z19update_cache_kernelPK6__halfS1_PS_S2_iiiii --------------------------
	.section	.text._Z19update_cache_kernelPK6__halfS1_PS_S2_iiiii,"ax",@progbits
	.align	128
        .global         _Z19update_cache_kernelPK6__halfS1_PS_S2_iiiii
        .type           _Z19update_cache_kernelPK6__halfS1_PS_S2_iiiii,@function
        .size           _Z19update_cache_kernelPK6__halfS1_PS_S2_iiiii,(.L_x_1 - _Z19update_cache_kernelPK6__halfS1_PS_S2_iiiii)
        .other          _Z19update_cache_kernelPK6__halfS1_PS_S2_iiiii,@"STO_CUDA_ENTRY STV_DEFAULT"
_Z19update_cache_kernelPK6__halfS1_PS_S2_iiiii:
.text._Z19update_cache_kernelPK6__halfS1_PS_S2_iiiii:
[----:B------:R-:W-:Y:S01]  /*0000*/  LDC R1, c[0x0][0x37c] ;  /* 0x0000df00ff017b82 */ /* 0x000fe20000000800 */
[----:B------:R-:W0:Y:S07]  /*0010*/  S2R R0, SR_CTAID.X ;  /* 0x0000000000007919 */ /* 0x000e2e0000002500 */
[----:B------:R-:W1:Y:S01]  /*0020*/  S2UR UR4, SR_CTAID.Y ;  /* 0x00000000000479c3 */ /* 0x000e620000002600 */
[----:B------:R-:W2:Y:S01]  /*0030*/  LDCU UR5, c[0x0][0x3a8] ;  /* 0x00007500ff0577ac */ /* 0x000ea20008000800 */
[----:B------:R-:W0:Y:S01]  /*0040*/  S2R R5, SR_TID.X ;  /* 0x0000000000057919 */ /* 0x000e220000002100 */
[----:B------:R-:W1:Y:S05]  /*0050*/  S2R R12, SR_TID.Y ;  /* 0x00000000000c7919 */ /* 0x000e6a0000002200 */
[----:B------:R-:W3:Y:S01]  /*0060*/  LDC.64 R2, c[0x0][0x3a0] ;  /* 0x0000e800ff027b82 */ /* 0x000ee20000000a00 */
[----:B------:R-:W4:Y:S01]  /*0070*/  S2R R4, SR_CTAID.Z ;  /* 0x0000000000047919 */ /* 0x000f220000002700 */
[----:B------:R-:W4:Y:S01]  /*0080*/  S2R R7, SR_TID.Z ;  /* 0x0000000000077919 */ /* 0x000f220000002300 */
[----:B0-----:R-:W-:-:S02]  /*0090*/  LEA R0, R0, R5, 0x5 ;  /* 0x0000000500007211 */ /* 0x001fc400078e28ff */
[----:B-1----:R-:W-:Y:S02]  /*00a0*/  IADD3 R12, PT, PT, R12, UR4, RZ ;  /* 0x000000040c0c7c10 */ /* 0x002fe4000fffe0ff */
[----:B------:R-:W-:Y:S02]  /*00b0*/  SHF.L.U32 R13, R0, 0x1, RZ ;  /* 0x00000001000d7819 */ /* 0x000fe400000006ff */
[----:B--2---:R-:W-:Y:S02]  /*00c0*/  ISETP.GE.AND P0, PT, R12, UR5, PT ;  /* 0x000000050c007c0c */ /* 0x004fe4000bf06270 */
[----:B----4-:R-:W-:Y:S02]  /*00d0*/  LEA R4, R4, R7, 0x2 ;  /* 0x0000000704047211 */ /* 0x010fe400078e10ff */
[----:B---3--:R-:W-:Y:S02]  /*00e0*/  ISETP.GE.OR P0, PT, R13, R2, P0 ;  /* 0x000000020d00720c */ /* 0x008fe40000706670 */
[----:B------:R-:W-:-:S04]  /*00f0*/  SHF.L.U32 R14, R4, 0x2, RZ ;  /* 0x00000002040e7819 */ /* 0x000fc800000006ff */
[----:B------:R-:W-:-:S13]  /*0100*/  ISETP.GE.OR P0, PT, R14, R3, P0 ;  /* 0x000000030e00720c */ /* 0x000fda0000706670 */
[----:B------:R-:W-:Y:S05]  /*0110*/  @P0 EXIT ;  /* 0x000000000000094d */ /* 0x000fea0003800000 */
[----:B------:R-:W0:Y:S01]  /*0120*/  LDC.64 R8, c[0x0][0x380] ;  /* 0x0000e000ff087b82 */ /* 0x000e220000000a00 */
[----:B------:R-:W-:Y:S01]  /*0130*/  IMAD R3, R12, R3, R14 ;  /* 0x000000030c037224 */ /* 0x000fe200078e020e */
[-C--:B------:R-:W-:Y:S01]  /*0140*/  LEA.HI R0, R2, R2.reuse, RZ, 0x1 ;  /* 0x0000000202007211 */ /* 0x080fe200078f08ff */
[----:B------:R-:W1:Y:S02]  /*0150*/  LDCU.64 UR4, c[0x0][0x358] ;  /* 0x00006b00ff0477ac */ /* 0x000e640008000a00 */
[----:B------:R-:W-:Y:S01]  /*0160*/  IMAD R3, R3, R2, R13 ;  /* 0x0000000203037224 */ /* 0x000fe200078e020d */
[----:B------:R-:W-:Y:S01]  /*0170*/  SHF.R.S32.HI R5, RZ, 0x1, R0 ;  /* 0x00000001ff057819 */ /* 0x000fe20000011400 */
[----:B------:R-:W2:Y:S01]  /*0180*/  LDCU UR6, c[0x0][0x3ac] ;  /* 0x00007580ff0677ac */ /* 0x000ea20008000800 */
[----:B------:R-:W3:Y:S01]  /*0190*/  LDC.64 R24, c[0x0][0x388] ;  /* 0x0000e200ff187b82 */ /* 0x000ee20000000a00 */
[----:B------:R-:W4:Y:S01]  /*01a0*/  LDCU UR7, c[0x0][0x3b0] ;  /* 0x00007600ff0777ac */ /* 0x000f220008000800 */
[----:B0-----:R-:W-:-:S05]  /*01b0*/  IMAD.WIDE R8, R3, 0x2, R8 ;  /* 0x0000000203087825 */ /* 0x001fca00078e0208 */
[----:B-1----:R0:W5:Y:S01]  /*01c0*/  LDG.E.CONSTANT R17, desc[UR4][R8.64] ;  /* 0x0000000408117981 */ /* 0x002162000c1e9900 */
[----:B------:R-:W-:-:S04]  /*01d0*/  IMAD.WIDE R18, R5, 0x4, R8 ;  /* 0x0000000405127825 */ /* 0x000fc800078e0208 */
[----:B---3--:R-:W-:-:S04]  /*01e0*/  IMAD.WIDE R24, R3, 0x2, R24 ;  /* 0x0000000203187825 */ /* 0x008fc800078e0218 */
[C---:B------:R-:W-:Y:S01]  /*01f0*/  IMAD.WIDE R20, R5.reuse, 0x4, R18 ;  /* 0x0000000405147825 */ /* 0x040fe200078e0212 */
[----:B0-----:R-:W0:Y:S01]  /*0200*/  LDC.64 R8, c[0x0][0x398] ;  /* 0x0000e600ff087b82 */ /* 0x001e220000000a00 */
[----:B------:R-:W3:Y:S02]  /*0210*/  LDG.E.CONSTANT R19, desc[UR4][R18.64] ;  /* 0x0000000412137981 */ /* 0x000ee4000c1e9900 */
[C---:B------:R-:W-:Y:S02]  /*0220*/  IMAD.WIDE R10, R5.reuse, 0x4, R24 ;  /* 0x00000004050a7825 */ /* 0x040fe400078e0218 */
[----:B------:R-:W3:Y:S02]  /*0230*/  LDG.E.CONSTANT R25, desc[UR4][R24.64] ;  /* 0x0000000418197981 */ /* 0x000ee4000c1e9900 */
[C---:B------:R-:W-:Y:S02]  /*0240*/  IMAD.WIDE R22, R5.reuse, 0x4, R20 ;  /* 0x0000000405167825 */ /* 0x040fe400078e0214 */
[----:B------:R-:W3:Y:S02]  /*0250*/  LDG.E.CONSTANT R21, desc[UR4][R20.64] ;  /* 0x0000000414157981 */ /* 0x000ee4000c1e9900 */
[----:B------:R-:W-:-:S02]  /*0260*/  IMAD.WIDE R6, R5, 0x4, R10 ;  /* 0x0000000405067825 */ /* 0x000fc400078e020a */
[----:B------:R-:W3:Y:S02]  /*0270*/  LDG.E.CONSTANT R23, desc[UR4][R22.64] ;  /* 0x0000000416177981 */ /* 0x000ee4000c1e9900 */
[----:B------:R-:W-:Y:S02]  /*0280*/  IMAD.WIDE R4, R5, 0x4, R6 ;  /* 0x0000000405047825 */ /* 0x000fe400078e0206 */
[----:B------:R-:W3:Y:S04]  /*0290*/  LDG.E.CONSTANT R27, desc[UR4][R10.64] ;  /* 0x000000040a1b7981 */ /* 0x000ee8000c1e9900 */
[----:B------:R-:W3:Y:S04]  /*02a0*/  LDG.E.CONSTANT R29, desc[UR4][R6.64] ;  /* 0x00000004061d7981 */ /* 0x000ee8000c1e9900 */
[----:B------:R1:W3:Y:S02]  /*02b0*/  LDG.E.CONSTANT R0, desc[UR4][R4.64] ;  /* 0x0000000404007981 */ /* 0x0002e4000c1e9900 */
[----:B-1----:R-:W1:Y:S01]  /*02c0*/  LDC.64 R4, c[0x0][0x390] ;  /* 0x0000e400ff047b82 */ /* 0x002e620000000a00 */
[----:B--2---:R-:W-:Y:S01]  /*02d0*/  IMAD R3, R2, UR6, RZ ;  /* 0x0000000602037c24 */ /* 0x004fe2000f8e02ff */
[----:B----4-:R-:W-:-:S03]  /*02e0*/  IADD3 R15, PT, PT, R12, UR7, RZ ;  /* 0x000000070c0f7c10 */ /* 0x010fc6000fffe0ff */
[-C--:B------:R-:W-:Y:S01]  /*02f0*/  IMAD R13, R14, R3.reuse, R13 ;  /* 0x000000030e0d7224 */ /* 0x080fe200078e020d */
[----:B------:R-:W-:-:S03]  /*0300*/  LEA.HI R10, R3, R3, RZ, 0x1 ;  /* 0x00000003030a7211 */ /* 0x000fc600078f08ff */
[----:B------:R-:W-:Y:S01]  /*0310*/  IMAD R13, R15, R2, R13 ;  /* 0x000000020f0d7224 */ /* 0x000fe200078e020d */
[----:B------:R-:W-:-:S03]  /*0320*/  SHF.R.S32.HI R16, RZ, 0x1, R10 ;  /* 0x00000001ff107819 */ /* 0x000fc6000001140a */
[----:B-1----:R-:W-:-:S04]  /*0330*/  IMAD.WIDE R2, R13, 0x2, R4 ;  /* 0x000000020d027825 */ /* 0x002fc800078e0204 */
[----:B0-----:R-:W-:-:S04]  /*0340*/  IMAD.WIDE R4, R13, 0x2, R8 ;  /* 0x000000020d047825 */ /* 0x001fc800078e0208 */
[----:B------:R-:W-:-:S04]  /*0350*/  IMAD.WIDE R6, R16, 0x4, R2 ;  /* 0x0000000410067825 */ /* 0x000fc800078e0202 */
[----:B------:R-:W-:-:S04]  /*0360*/  IMAD.WIDE R8, R16, 0x4, R4 ;  /* 0x0000000410087825 */ /* 0x000fc800078e0204 */
[----:B------:R-:W-:-:S04]  /*0370*/  IMAD.WIDE R10, R16, 0x4, R6 ;  /* 0x00000004100a7825 */ /* 0x000fc800078e0206 */
[----:B------:R-:W-:-:S04]  /*0380*/  IMAD.WIDE R12, R16, 0x4, R8 ;  /* 0x00000004100c7825 */ /* 0x000fc800078e0208 */
[C---:B------:R-:W-:Y:S01]  /*0390*/  IMAD.WIDE R14, R16.reuse, 0x4, R10 ;  /* 0x00000004100e7825 */ /* 0x040fe200078e020a */
[----:B-----5:R0:W-:Y:S04]  /*03a0*/  STG.E desc[UR4][R2.64], R17 ;  /* 0x0000001102007986 */ /* 0x0201e8000c101904 */
[----:B---3--:R-:W-:Y:S01]  /*03b0*/  STG.E desc[UR4][R6.64], R19 ;  /* 0x0000001306007986 */ /* 0x008fe2000c101904 */
[----:B0-----:R-:W-:-:S03]  /*03c0*/  IMAD.WIDE R2, R16, 0x4, R12 ;  /* 0x0000000410027825 */ /* 0x001fc600078e020c */
[----:B------:R-:W-:Y:S04]  /*03d0*/  STG.E desc[UR4][R10.64], R21 ;  /* 0x000000150a007986 */ /* 0x000fe8000c101904 */
[----:B------:R-:W-:Y:S04]  /*03e0*/  STG.E desc[UR4][R14.64], R23 ;  /* 0x000000170e007986 */ /* 0x000fe8000c101904 */
[----:B------:R-:W-:Y:S04]  /*03f0*/  STG.E desc[UR4][R4.64], R25 ;  /* 0x0000001904007986 */ /* 0x000fe8000c101904 */
[----:B------:R-:W-:Y:S04]  /*0400*/  STG.E desc[UR4][R8.64], R27 ;  /* 0x0000001b08007986 */ /* 0x000fe8000c101904 */
[----:B------:R-:W-:Y:S04]  /*0410*/  STG.E desc[UR4][R12.64], R29 ;  /* 0x0000001d0c007986 */ /* 0x000fe8000c101904 */
[----:B------:R-:W-:Y:S01]  /*0420*/  STG.E desc[UR4][R2.64], R0 ;  /* 0x0000000002007986 */ /* 0x000fe2000c101904 */
[----:B------:R-:W-:Y:S05]  /*0430*/  EXIT ;  /* 0x000000000000794d */ /* 0x000fea0003800000 */
.L_x_0:
[----:B------:R-:W-:-:S00]  /*0440*/  BRA `(.L_x_0) ;  /* 0xfffffffc00fc7947 */ /* 0x000fc0000383ffff */
[----:B------:R-:W-:-:S00]  /*0450*/  NOP ;  /* 0x0000000000007918 */ /* 0x000fc00000000000 */
        /* <DEDUP_REMOVED lines=10> */
.L_x_1:


//--------------------- .nv.shared.reserved.0     --------------------------
	.section	.nv.shared.reserved.0,"aw",@nobits
	.weak		__nv_reservedSMEM_offset_0_alias
	.size		__nv_reservedSMEM_offset_0_alias, 0, 64
	.other		__nv_reservedSMEM_offset_0_alias,@"STO_CUDA_RESERVED_SHARED STV_DEFAULT"
__nv_reservedSMEM_offset_0_alias:
	.zero		0
	.zero		64


//--------------------- .nv.global                --------------------------
	.section	.nv.global,"aw",@nobits
.nv.global:
	.type		_ZN39_INTERNAL_9ddcbd74_9_q_attn_cu_7f882fc14cuda3std3__48in_placeE,@object
	.size		_ZN39_INTERNAL_9ddcbd74_9_q_attn_cu_7f882fc14cuda3std3__48in_placeE,(_ZN39_INTERNAL_9ddcbd74_9_q_attn_cu_7f882fc14cuda3std6ranges3__45__cpo8distanceE - _ZN39_INTERNAL_9ddcbd74_9_q_attn_cu_7f882fc14cuda3std3__48in_placeE)
_ZN39_INTERNAL_9ddcbd74_9_q_attn_cu_7f882fc14cuda3std3__48in_placeE:
	.zero		1
	.type		_ZN39_INTERNAL_9ddcbd74_9_q_attn_cu_7f882fc14cuda3std6ranges3__45__cpo8distanceE,@object
	.size		_ZN39_INTERNAL_9ddcbd74_9_q_attn_cu_7f882fc14cuda3std6ranges3__45__cpo8distanceE,(_ZN39_INTERNAL_9ddcbd74_9_q_attn_cu_7f882fc14cuda3std3__45__cpo6cbeginE - _ZN39_INTERNAL_9ddcbd74_9_q_attn_cu_7f882fc14cuda3std6ranges3__45__cpo8distanceE)
_ZN39_INTERNAL_9ddcbd74_9_q_attn_cu_7f882fc14cuda3std6ranges3__45__cpo8distanceE:
	.zero		1
	.type		_ZN39_INTERNAL_9ddcbd74_9_q_attn_cu_7f882fc14cuda3std3__45__cpo6cbeginE,@object
	.size		_ZN39_INTERNAL_9ddcbd74_9_q_attn_cu_7f882fc14cuda3std3__45__cpo6cbeginE,(_ZN39_INTERNAL_9ddcbd74_9_q_attn_cu_7f882fc14cuda3std6ranges3__45__cpo7advanceE - _ZN39_INTERNAL_9ddcbd74_9_q_attn_cu_7f882fc14cuda3std3__45__cpo6cbeginE)
_ZN39_INTERNAL_9ddcbd74_9_q_attn_cu_7f882fc14cuda3std3__45__cpo6cbeginE:
	.zero		1
	.type		_ZN39_INTERNAL_9ddcbd74_9_q_attn_cu_7f882fc14cuda3std6ranges3__45__cpo7advanceE,@object
	.size		_ZN39_INTERNAL_9ddcbd74_9_q_attn_cu_7f882fc14cuda3std6ranges3__45__cpo7advanceE,(_ZN39_INTERNAL_9ddcbd74_9_q_attn_cu_7f882fc14cuda3std3__45__cpo7crbeginE - _ZN39_INTERNAL_9ddcbd74_9_q_attn_cu_7f882fc14cuda3std6ranges3__45__cpo7advanceE)
_ZN39_INTERNAL_9ddcbd74_9_q_attn_cu_7f882fc14cuda3std6ranges3__45__cpo7advanceE:
	.zero		1
	.type		_ZN39_INTERNAL_9ddcbd74_9_q_attn_cu_7f882fc14cuda3std3__45__cpo7crbeginE,@object
	.size		_ZN39_INTERNAL_9ddcbd74_9_q_attn_cu_7f882fc14cuda3std3__45__cpo7crbeginE,(_ZN39_INTERNAL_9ddcbd74_9_q_attn_cu_7f882fc14cuda3std6ranges3__45__cpo4dataE - _ZN39_INTERNAL_9ddcbd74_9_q_attn_cu_7f882fc14cuda3std3__45__cpo7crbeginE)
_ZN39_INTERNAL_9ddcbd74_9_q_attn_cu_7f882fc14cuda3std3__45__cpo7crbeginE:
	.zero		1
	.type		_ZN39_INTERNAL_9ddcbd74_9_q_attn_cu_7f882fc14cuda3std6ranges3__45__cpo4dataE,@object
	.size		_ZN39_INTERNAL_9ddcbd74_9_q_attn_cu_7f882fc14cuda3std6ranges3__45__cpo4dataE,(_ZN39_INTERNAL_9ddcbd74_9_q_attn_cu_7f882fc14cuda3std6ranges3__45__cpo5beginE - _ZN39_INTERNAL_9ddcbd74_9_q_attn_cu_7f882fc14cuda3std6ranges3__45__cpo4dataE)
_ZN39_INTERNAL_9ddcbd74_9_q_attn_cu_7f882fc14cuda3std6ranges3__45__cpo4dataE:
	.zero		1
	.type		_ZN39_INTERNAL_9ddcbd74_9_q_attn_cu_7f882fc14cuda3std6ranges3__45__cpo5beginE,@object
	.size		_ZN39_INTERNAL_9ddcbd74_9_q_attn_cu_7f882fc14cuda3std6ranges3__45__cpo5beginE,(_ZN39_INTERNAL_9ddcbd74_9_q_attn_cu_7f882fc14cuda3std3__441_GLOBAL__N__9ddcbd74_9_q_attn_cu_7f882fc16ignoreE - _ZN39_INTERNAL_9ddcbd74_9_q_attn_cu_7f882fc14cuda3std6ranges3__45__cpo5beginE)
_ZN39_INTERNAL_9ddcbd74_9_q_attn_cu_7f882fc14cuda3std6ranges3__45__cpo5beginE:
	.zero		1
	.type		_ZN39_INTERNAL_9ddcbd74_9_q_attn_cu_7f882fc14cuda3std3__441_GLOBAL__N__9ddcbd74_9_q_attn_cu_7f882fc16ignoreE,@object
	.size		_ZN39_INTERNAL_9ddcbd74_9_q_attn_cu_7f882fc14cuda3std3__441_GLOBAL__N__9ddcbd74_9_q_attn_cu_7f882fc16ignoreE,(_ZN39_INTERNAL_9ddcbd74_9_q_attn_cu_7f882fc14cuda3std6ranges3__45__cpo4sizeE - _ZN39_INTERNAL_9ddcbd74_9_q_attn_cu_7f882fc14cuda3std3__441_GLOBAL__N__9ddcbd74_9_q_attn_cu_7f882fc16ignoreE)
_ZN39_INTERNAL_9ddcbd74_9_q_attn_cu_7f882fc14cuda3std3__441_GLOBAL__N__9ddcbd74_9_q_attn_cu_7f882fc16ignoreE:
	.zero		1
	.type		_ZN39_INTERNAL_9ddcbd74_9_q_attn_cu_7f882fc14cuda3std6ranges3__45__cpo4sizeE,@object
	.size		_ZN39_INTERNAL_9ddcbd74_9_q_attn_cu_7f882fc14cuda3std6ranges3__45__cpo4sizeE,(_ZN39_INTERNAL_9ddcbd74_9_q_attn_cu_7f882fc14cuda3std3__45__cpo5beginE - _ZN39_INTERNAL_9ddcbd74_9_q_attn_cu_7f882fc14cuda3std6ranges3__45__cpo4sizeE)
_ZN39_INTERNAL_9ddcbd74_9_q_attn_cu_7f882fc14cuda3std6ranges3__45__cpo4sizeE:
	.zero		1
	.type		_ZN39_INTERNAL_9ddcbd74_9_q_attn_cu_7f882fc14cuda3std3__45__cpo5beginE,@object
	.size		_ZN39_INTERNAL_9ddcbd74_9_q_attn_cu_7f882fc14cuda3std3__45__cpo5beginE,(_ZN39_INTERNAL_9ddcbd74_9_q_attn_cu_7f882fc14cuda3std6ranges3__45__cpo6cbeginE - _ZN39_INTERNAL_9ddcbd74_9_q_attn_cu_7f882fc14cuda3std3__45__cpo5beginE)
_ZN39_INTERNAL_9ddcbd74_9_q_attn_cu_7f882fc14cuda3std3__45__cpo5beginE:
	.zero		1
	.type		_ZN39_INTERNAL_9ddcbd74_9_q_attn_cu_7f882fc14cuda3std6ranges3__45__cpo6cbeginE,@object
	.size		_ZN39_INTERNAL_9ddcbd74_9_q_attn_cu_7f882fc14cuda3std6ranges3__45__cpo6cbeginE,(_ZN39_INTERNAL_9ddcbd74_9_q_attn_cu_7f882fc14cuda3std3__45__cpo6rbeginE - _ZN39_INTERNAL_9ddcbd74_9_q_attn_cu_7f882fc14cuda3std6ranges3__45__cpo6cbeginE)
_ZN39_INTERNAL_9ddcbd74_9_q_attn_cu_7f882fc14cuda3std6ranges3__45__cpo6cbeginE:
	.zero		1
	.type		_ZN39_INTERNAL_9ddcbd74_9_q_attn_cu_7f882fc14cuda3std3__45__cpo6rbeginE,@object
	.size		_ZN39_INTERNAL_9ddcbd74_9_q_attn_cu_7f882fc14cuda3std3__45__cpo6rbeginE,(_ZN39_INTERNAL_9ddcbd74_9_q_attn_cu_7f882fc14cuda3std6ranges3__45__cpo4nextE - _ZN39_INTERNAL_9ddcbd74_9_q_attn_cu_7f882fc14cuda3std3__45__cpo6rbeginE)
_ZN39_INTERNAL_9ddcbd74_9_q_attn_cu_7f882fc14cuda3std3__45__cpo6rbeginE:
	.zero		1
	.type		_ZN39_INTERNAL_9ddcbd74_9_q_attn_cu_7f882fc14cuda3std6ranges3__45__cpo4nextE,@object
	.size		_ZN39_INTERNAL_9ddcbd74_9_q_attn_cu_7f882fc14cuda3std6ranges3__45__cpo4nextE,(_ZN39_INTERNAL_9ddcbd74_9_q_attn_cu_7f882fc14cuda3std6ranges3__45__cpo4swapE - _ZN39_INTERNAL_9ddcbd74_9_q_attn_cu_7f882fc14cuda3std6ranges3__45__cpo4nextE)
_ZN39_INTERNAL_9ddcbd74_9_q_attn_cu_7f882fc14cuda3std6ranges3__45__cpo4nextE:
	.zero		1
	.type		_ZN39_INTERNAL_9ddcbd74_9_q_attn_cu_7f882fc14cuda3std6ranges3__45__cpo4swapE,@object
	.size		_ZN39_INTERNAL_9ddcbd74_9_q_attn_cu_7f882fc14cuda3std6ranges3__45__cpo4swapE,(_ZN39_INTERNAL_9ddcbd74_9_q_attn_cu_7f882fc14cuda3std3__420unreachable_sentinelE - _ZN39_INTERNAL_9ddcbd74_9_q_attn_cu_7f882fc14cuda3std6ranges3__45__cpo4swapE)
_ZN39_INTERNAL_9ddcbd74_9_q_attn_cu_7f882fc14cuda3std6ranges3__45__cpo4swapE:
	.zero		1
	.type		_ZN39_INTERNAL_9ddcbd74_9_q_attn_cu_7f882fc14cuda3std3__420unreachable_sentinelE,@object
	.size		_ZN39_INTERNAL_9ddcbd74_9_q_attn_cu_7f882fc14cuda3std3__420unreachable_sentinelE,(_ZN39_INTERNAL_9ddcbd74_9_q_attn_cu_7f882fc16thrust24THRUST_300001_SM_1030_NS6system6detail10sequential3seqE - _ZN39_INTERNAL_9ddcbd74_9_q_attn_cu_7f882fc14cuda3std3__420unreachable_sentinelE)
_ZN39_INTERNAL_9ddcbd74_9_q_attn_cu_7f882fc14cuda3std3__420unreachable_sentinelE:
	.zero		1
	.type		_ZN39_INTERNAL_9ddcbd74_9_q_attn_cu_7f882fc16thrust24THRUST_300001_SM_1030_NS6system6detail10sequential3seqE,@object
	.size		_ZN39_INTERNAL_9ddcbd74_9_q_attn_cu_7f882fc16thrust24THRUST_300001_SM_1030_NS6system6detail10sequential3seqE,(_ZN39_INTERNAL_9ddcbd74_9_q_attn_cu_7f882fc14cuda3std3__45__cpo4cendE - _ZN39_INTERNAL_9ddcbd74_9_q_attn_cu_7f882fc16thrust24THRUST_300001_SM_1030_NS6system6detail10sequential3seqE)
_ZN39_INTERNAL_9ddcbd74_9_q_attn_cu_7f882fc16thrust24THRUST_300001_SM_1030_NS6system6detail10sequential3seqE:
	.zero		1
	.type		_ZN39_INTERNAL_9ddcbd74_9_q_attn_cu_7f882fc14cuda3std3__45__cpo4cendE,@object
	.size		_ZN39_INTERNAL_9ddcbd74_9_q_attn_cu_7f882fc14cuda3std3__45__cpo4cendE,(_ZN39_INTERNAL_9ddcbd74_9_q_attn_cu_7f882fc14cuda3std6ranges3__45__cpo9iter_swapE - _ZN39_INTERNAL_9ddcbd74_9_q_attn_cu_7f882fc14cuda3std3__45__cpo4cendE)
_ZN39_INTERNAL_9ddcbd74_9_q_attn_cu_7f882fc14cuda3std3__45__cpo4cendE:
	.zero		1
	.type		_ZN39_INTERNAL_9ddcbd74_9_q_attn_cu_7f882fc14cuda3std6ranges3__45__cpo9iter_swapE,@object
	.size		_ZN39_INTERNAL_9ddcbd74_9_q_attn_cu_7f882fc14cuda3std6ranges3__45__cpo9iter_swapE,(_ZN39_INTERNAL_9ddcbd74_9_q_attn_cu_7f882fc14cuda3std3__45__cpo5crendE - _ZN39_INTERNAL_9ddcbd74_9_q_attn_cu_7f882fc14cuda3std6ranges3__45__cpo9iter_swapE)
_ZN39_INTERNAL_9ddcbd74_9_q_attn_cu_7f882fc14cuda3std6ranges3__45__cpo9iter_swapE:
	.zero		1
	.type		_ZN39_INTERNAL_9ddcbd74_9_q_attn_cu_7f882fc14cuda3std3__45__cpo5crendE,@object
	.size		_ZN39_INTERNAL_9ddcbd74_9_q_attn_cu_7f882fc14cuda3std3__45__cpo5crendE,(_ZN39_INTERNAL_9ddcbd74_9_q_attn_cu_7f882fc14cuda3std6ranges3__45__cpo5cdataE - _ZN39_INTERNAL_9ddcbd74_9_q_attn_cu_7f882fc14cuda3std3__45__cpo5crendE)
_ZN39_INTERNAL_9ddcbd74_9_q_attn_cu_7f882fc14cuda3std3__45__cpo5crendE:
	.zero		1
	.type		_ZN39_INTERNAL_9ddcbd74_9_q_attn_cu_7f882fc14cuda3std6ranges3__45__cpo5cdataE,@object
	.size		_ZN39_INTERNAL_9ddcbd74_9_q_attn_cu_7f882fc14cuda3std6ranges3__45__cpo5cdataE,(_ZN39_INTERNAL_9ddcbd74_9_q_attn_cu_7f882fc14cuda3std6ranges3__45__cpo3endE - _ZN39_INTERNAL_9ddcbd74_9_q_attn_cu_7f882fc14cuda3std6ranges3__45__cpo5cdataE)
_ZN39_INTERNAL_9ddcbd74_9_q_attn_cu_7f882fc14cuda3std6ranges3__45__cpo5cdataE:
	.zero		1
	.type		_ZN39_INTERNAL_9ddcbd74_9_q_attn_cu_7f882fc14cuda3std6ranges3__45__cpo3endE,@object
	.size		_ZN39_INTERNAL_9ddcbd74_9_q_attn_cu_7f882fc14cuda3std6ranges3__45__cpo3endE,(_ZN39_INTERNAL_9ddcbd74_9_q_attn_cu_7f882fc14cuda3std3__419piecewise_constructE - _ZN39_INTERNAL_9ddcbd74_9_q_attn_cu_7f882fc14cuda3std6ranges3__45__cpo3endE)
_ZN39_INTERNAL_9ddcbd74_9_q_attn_cu_7f882fc14cuda3std6ranges3__45__cpo3endE:
	.zero		1
	.type		_ZN39_INTERNAL_9ddcbd74_9_q_attn_cu_7f882fc14cuda3std3__419piecewise_constructE,@object
	.size		_ZN39_INTERNAL_9ddcbd74_9_q_attn_cu_7f882fc14cuda3std3__419piecewise_constructE,(_ZN39_INTERNAL_9ddcbd74_9_q_attn_cu_7f882fc14cuda3std6ranges3__45__cpo5ssizeE - _ZN39_INTERNAL_9ddcbd74_9_q_attn_cu_7f882fc14cuda3std3__419piecewise_constructE)
_ZN39_INTERNAL_9ddcbd74_9_q_attn_cu_7f882fc14cuda3std3__419piecewise_constructE:
	.zero		1
	.type		_ZN39_INTERNAL_9ddcbd74_9_q_attn_cu_7f882fc14cuda3std6ranges3__45__cpo5ssizeE,@object
	.size		_ZN39_INTERNAL_9ddcbd74_9_q_attn_cu_7f882fc14cuda3std6ranges3__45__cpo5ssizeE,(_ZN39_INTERNAL_9ddcbd74_9_q_attn_cu_7f882fc14cuda3std3__45__cpo3endE - _ZN39_INTERNAL_9ddcbd74_9_q_attn_cu_7f882fc14cuda3std6ranges3__45__cpo5ssizeE)
_ZN39_INTERNAL_9ddcbd74_9_q_attn_cu_7f882fc14cuda3std6ranges3__45__cpo5ssizeE:
	.zero		1
	.type		_ZN39_INTERNAL_9ddcbd74_9_q_attn_cu_7f882fc14cuda3std3__45__cpo3endE,@object
	.size		_ZN39_INTERNAL_9ddcbd74_9_q_attn_cu_7f882fc14cuda3std3__45__cpo3endE,(_ZN39_INTERNAL_9ddcbd74_9_q_attn_cu_7f882fc14cuda3std6ranges3__45__cpo4cendE - _ZN39_INTERNAL_9ddcbd74_9_q_attn_cu_7f882fc14cuda3std3__45__cpo3endE)
_ZN39_INTERNAL_9ddcbd74_9_q_attn_cu_7f882fc14cuda3std3__45__cpo3endE:
	.zero		1
	.type		_ZN39_INTERNAL_9ddcbd74_9_q_attn_cu_7f882fc14cuda3std6ranges3__45__cpo4cendE,@object
	.size		_ZN39_INTERNAL_9ddcbd74_9_q_attn_cu_7f882fc14cuda3std6ranges3__45__cpo4cendE,(_ZN39_INTERNAL_9ddcbd74_9_q_attn_cu_7f882fc14cuda3std3__45__cpo4rendE - _ZN39_INTERNAL_9ddcbd74_9_q_attn_cu_7f882fc14cuda3std6ranges3__45__cpo4cendE)
_ZN39_INTERNAL_9ddcbd74_9_q_attn_cu_7f882fc14cuda3std6ranges3__45__cpo4cendE:
	.zero		1
	.type		_ZN39_INTERNAL_9ddcbd74_9_q_attn_cu_7f882fc14cuda3std3__45__cpo4rendE,@object
	.size		_ZN39_INTERNAL_9ddcbd74_9_q_attn_cu_7f882fc14cuda3std3__45__cpo4rendE,(_ZN39_INTERNAL_9ddcbd74_9_q_attn_cu_7f882fc14cuda3std6ranges3__45__cpo4prevE - _ZN39_INTERNAL_9ddcbd74_9_q_attn_cu_7f882fc14cuda3std3__45__cpo4rendE)
_ZN39_INTERNAL_9ddcbd74_9_q_attn_cu_7f882fc14cuda3std3__45__cpo4rendE:
	.zero		1
	.type		_ZN39_INTERNAL_9ddcbd74_9_q_attn_cu_7f882fc14cuda3std6ranges3__45__cpo4prevE,@object
	.size		_ZN39_INTERNAL_9ddcbd74_9_q_attn_cu_7f882fc14cuda3std6ranges3__45__cpo4prevE,(_ZN39_INTERNAL_9ddcbd74_9_q_attn_cu_7f882fc14cuda3std6ranges3__45__cpo9iter_moveE - _ZN39_INTERNAL_9ddcbd74_9_q_attn_cu_7f882fc14cuda3std6ranges3__45__cpo4prevE)
_ZN39_INTERNAL_9ddcbd74_9_q_attn_cu_7f882fc14cuda3std6ranges3__45__cpo4prevE:
	.zero		1
	.type		_ZN39_INTERNAL_9ddcbd74_9_q_attn_cu_7f882fc14cuda3std6ranges3__45__cpo9iter_moveE,@object
	.size		_ZN39_INTERNAL_9ddcbd74_9_q_attn_cu_7f882fc14cuda3std6ranges3__45__cpo9iter_moveE,(.L_13 - _ZN39_INTERNAL_9ddcbd74_9_q_attn_cu_7f882fc14cuda3std6ranges3__45__cpo9iter_moveE)
_ZN39_INTERNAL_9ddcbd74_9_q_attn_cu_7f882fc14cuda3std6ranges3__45__cpo9iter_moveE:
	.zero		1
.L_13:


//--------------------- .nv.constant0._Z19update_cache_kernelPK6__halfS1_PS_S2_iiiii --------------------------
	.section	.nv.constant0._Z19update_cache_kernelPK6__halfS1_PS_S2_iiiii,"a",@progbits
	.sectionflags	@""
	.align	4
.nv.constant0._Z19update_cache_kernelPK6__halfS1_PS_S2_iiiii:
	.zero		948


//--------------------- SYMBOLS --------------------------

	.type		.nv.reservedSmem.offset0,@object
	.size		.nv.reservedSmem.offset0,0x4
